//
// Generated by NVIDIA NVVM Compiler
//
// Compiler Build ID: CL-36424714
// Cuda compilation tools, release 13.0, V13.0.88
// Based on NVVM 20.0.0
//

.version 9.0
.target sm_100
.address_size 64

	// .globl	_Z8vectFillPiS_S_m

.visible .entry _Z8vectFillPiS_S_m(
	.param .u64 .ptr .align 1 _Z8vectFillPiS_S_m_param_0,
	.param .u64 .ptr .align 1 _Z8vectFillPiS_S_m_param_1,
	.param .u64 .ptr .align 1 _Z8vectFillPiS_S_m_param_2,
	.param .u64 _Z8vectFillPiS_S_m_param_3
)
{
	.reg .pred 	%p<2>;
	.reg .b32 	%r<8>;
	.reg .b64 	%rd<13>;

	ld.param.u64 	%rd2, [_Z8vectFillPiS_S_m_param_0];
	ld.param.u64 	%rd3, [_Z8vectFillPiS_S_m_param_1];
	ld.param.u64 	%rd4, [_Z8vectFillPiS_S_m_param_2];
	ld.param.u64 	%rd5, [_Z8vectFillPiS_S_m_param_3];
	mov.u32 	%r1, %ntid.x;
	mov.u32 	%r2, %ctaid.x;
	mov.u32 	%r3, %tid.x;
	mad.lo.s32 	%r4, %r1, %r2, %r3;
	cvt.u64.u32 	%rd1, %r4;
	setp.le.u64 	%p1, %rd5, %rd1;
	@%p1 bra 	$L__BB0_2;
	cvta.to.global.u64 	%rd6, %rd2;
	cvta.to.global.u64 	%rd7, %rd3;
	cvta.to.global.u64 	%rd8, %rd4;
	shl.b64 	%rd9, %rd1, 2;
	add.s64 	%rd10, %rd6, %rd9;
	ld.global.u32 	%r5, [%rd10];
	add.s64 	%rd11, %rd7, %rd9;
	ld.global.u32 	%r6, [%rd11];
	add.s32 	%r7, %r6, %r5;
	add.s64 	%rd12, %rd8, %rd9;
	st.global.u32 	[%rd12], %r7;
$L__BB0_2:
	ret;

}


// ===== COMPILED SASS (sm_100) =====

	.target	sm_100

	.elftype	@"ET_EXEC"


//--------------------- .note.nv.tkinfo           --------------------------
	.section	.note.nv.tkinfo,"",@"SHT_NOTE"
	.sectionflags	@"SHF_NOTE_NV_TKINFO"
	.tkinfo
        /*0018*/ 	.word	0x00000002
        /*0030*/ 	.string	""
        /*0030*/ 	.string	"ptxas"
        /*0030*/ 	.string	"Cuda compilation tools, release 13.0, V13.0.88"
        /*0030*/ 	.string	"Build cuda_13.0.r13.0/compiler.36424714_0"
        /*0030*/ 	.string	"-arch sm_100 -m 64 "



//--------------------- .note.nv.cuinfo           --------------------------
	.section	.note.nv.cuinfo,"",@"SHT_NOTE"
	.sectionflags	@"SHF_NOTE_NV_CUINFO"
        /*0018*/ 	.short	0x0002
        /*001a*/ 	.short	0x0064
        /*001c*/ 	.short	0x0082
	.zero		2


//--------------------- .nv.info                  --------------------------
	.section	.nv.info,"",@"SHT_CUDA_INFO"
	.align	4


	//----- nvinfo : EIATTR_REGCOUNT
	.align		4
        /*0000*/ 	.byte	0x04, 0x2f
        /*0002*/ 	.short	(.L_1 - .L_0)
	.align		4
.L_0:
        /*0004*/ 	.word	index@(_Z8vectFillPiS_S_m)
        /*0008*/ 	.word	0x0000000c


	//----- nvinfo : EIATTR_FRAME_SIZE
	.align		4
.L_1:
        /*000c*/ 	.byte	0x04, 0x11
        /*000e*/ 	.short	(.L_3 - .L_2)
	.align		4
.L_2:
        /*0010*/ 	.word	index@(_Z8vectFillPiS_S_m)
        /*0014*/ 	.word	0x00000000


	//----- nvinfo : EIATTR_MIN_STACK_SIZE
	.align		4
.L_3:
        /*0018*/ 	.byte	0x04, 0x12
        /*001a*/ 	.short	(.L_5 - .L_4)
	.align		4
.L_4:
        /*001c*/ 	.word	index@(_Z8vectFillPiS_S_m)
        /*0020*/ 	.word	0x00000000
.L_5:


//--------------------- .nv.compat                --------------------------
	.section	.nv.compat,"",@"SHT_CUDA_COMPAT_INFO"
	.align	4
        /*0000*/ 	.byte	0x02, 0x09, 0x00, 0x00, 0x02, 0x02, 0x01, 0x00, 0x02, 0x05, 0x05, 0x00, 0x03, 0x07, 0x01, 0x01
        /*0010*/ 	.byte	0x02, 0x03, 0x00, 0x00, 0x02, 0x06, 0x01, 0x00, 0x04, 0x0b, 0x08, 0x00, 0x09, 0x00, 0x00, 0x00
        /*0020*/ 	.byte	0x00, 0x00, 0x00, 0x00


//--------------------- .nv.info._Z8vectFillPiS_S_m --------------------------
	.section	.nv.info._Z8vectFillPiS_S_m,"",@"SHT_CUDA_INFO"
	.sectionflags	@""
	.align	4


	//----- nvinfo : EIATTR_CUDA_API_VERSION
	.align		4
        /*0000*/ 	.byte	0x04, 0x37
        /*0002*/ 	.short	(.L_7 - .L_6)
.L_6:
        /*0004*/ 	.word	0x00000082


	//----- nvinfo : EIATTR_KPARAM_INFO
	.align		4
.L_7:
        /*0008*/ 	.byte	0x04, 0x17
        /*000a*/ 	.short	(.L_9 - .L_8)
.L_8:
        /*000c*/ 	.word	0x00000000
        /*0010*/ 	.short	0x0003
        /*0012*/ 	.short	0x0018
        /*0014*/ 	.byte	0x00, 0xf0, 0x21, 0x00


	//----- nvinfo : EIATTR_KPARAM_INFO
	.align		4
.L_9:
        /*0018*/ 	.byte	0x04, 0x17
        /*001a*/ 	.short	(.L_11 - .L_10)
.L_10:
        /*001c*/ 	.word	0x00000000
        /*0020*/ 	.short	0x0002
        /*0022*/ 	.short	0x0010
        /*0024*/ 	.byte	0x00, 0xf5, 0x21, 0x00


	//----- nvinfo : EIATTR_KPARAM_INFO
	.align		4
.L_11:
        /*0028*/ 	.byte	0x04, 0x17
        /*002a*/ 	.short	(.L_13 - .L_12)
.L_12:
        /*002c*/ 	.word	0x00000000
        /*0030*/ 	.short	0x0001
        /*0032*/ 	.short	0x0008
        /*0034*/ 	.byte	0x00, 0xf5, 0x21, 0x00


	//----- nvinfo : EIATTR_KPARAM_INFO
	.align		4
.L_13:
        /*0038*/ 	.byte	0x04, 0x17
        /*003a*/ 	.short	(.L_15 - .L_14)
.L_14:
        /*003c*/ 	.word	0x00000000
        /*0040*/ 	.short	0x0000
        /*0042*/ 	.short	0x0000
        /*0044*/ 	.byte	0x00, 0xf5, 0x21, 0x00


	//----- nvinfo : EIATTR_SPARSE_MMA_MASK
	.align		4
.L_15:
        /*0048*/ 	.byte	0x03, 0x50
        /*004a*/ 	.short	0x0000


	//----- nvinfo : EIATTR_MAXREG_COUNT
	.align		4
        /*004c*/ 	.byte	0x03, 0x1b
        /*004e*/ 	.short	0x00ff


	//----- nvinfo : EIATTR_MERCURY_ISA_VERSION
	.align		4
        /*0050*/ 	.byte	0x03, 0x5f
        /*0052*/ 	.short	0x0101


	//----- nvinfo : EIATTR_VRC_CTA_INIT_COUNT
	.align		4
        /*0054*/ 	.byte	0x02, 0x4a
	.zero		1
	.zero		1


	//----- nvinfo : EIATTR_EXIT_INSTR_OFFSETS
	.align		4
        /*0058*/ 	.byte	0x04, 0x1c
        /*005a*/ 	.short	(.L_17 - .L_16)


	//   ....[0]....
.L_16:
        /*005c*/ 	.word	0x00000080


	//   ....[1]....
        /*0060*/ 	.word	0x00000180


	//----- nvinfo : EIATTR_CBANK_PARAM_SIZE
	.align		4
.L_17:
        /*0064*/ 	.byte	0x03, 0x19
        /*0066*/ 	.short	0x0020


	//----- nvinfo : EIATTR_PARAM_CBANK
	.align		4
        /*0068*/ 	.byte	0x04, 0x0a
        /*006a*/ 	.short	(.L_19 - .L_18)
	.align		4
.L_18:
        /*006c*/ 	.word	index@(.nv.constant0._Z8vectFillPiS_S_m)
        /*0070*/ 	.short	0x0380
        /*0072*/ 	.short	0x0020


	//----- nvinfo : EIATTR_SW_WAR
	.align		4
.L_19:
        /*0074*/ 	.byte	0x04, 0x36
        /*0076*/ 	.short	(.L_21 - .L_20)
.L_20:
        /*0078*/ 	.word	0x00000008
.L_21:


//--------------------- .nv.callgraph             --------------------------
	.section	.nv.callgraph,"",@"SHT_CUDA_CALLGRAPH"
	.align	4
	.sectionentsize	8
	.align		4
        /*0000*/ 	.word	0x00000000
	.align		4
        /*0004*/ 	.word	0xffffffff
	.align		4
        /*0008*/ 	.word	0x00000000
	.align		4
        /*000c*/ 	.word	0xfffffffe
	.align		4
        /*0010*/ 	.word	0x00000000
	.align		4
        /*0014*/ 	.word	0xfffffffd
	.align		4
        /*0018*/ 	.word	0x00000000
	.align		4
        /*001c*/ 	.word	0xfffffffc


//--------------------- .text._Z8vectFillPiS_S_m  --------------------------
	.section	.text._Z8vectFillPiS_S_m,"ax",@progbits
	.align	128
        .global         _Z8vectFillPiS_S_m
        .type           _Z8vectFillPiS_S_m,@function
        .size           _Z8vectFillPiS_S_m,(.L_x_1 - _Z8vectFillPiS_S_m)
        .other          _Z8vectFillPiS_S_m,@"STO_CUDA_ENTRY STV_DEFAULT"
_Z8vectFillPiS_S_m:
.text._Z8vectFillPiS_S_m:
[----:B------:R-:W-:Y:S01]  /*0000*/  LDC R1, c[0x0][0x37c] ;  /* 0x0000df00ff017b82 */ /* 0x000fe20000000800 */
[----:B------:R-:W0:Y:S01]  /*0010*/  S2R R0, SR_CTAID.X ;  /* 0x0000000000007919 */ /* 0x000e220000002500 */
[----:B------:R-:W0:Y:S01]  /*0020*/  LDCU UR4, c[0x0][0x360] ;  /* 0x00006c00ff0477ac */ /* 0x000e220008000800 */
[----:B------:R-:W0:Y:S01]  /*0030*/  S2R R3, SR_TID.X ;  /* 0x0000000000037919 */ /* 0x000e220000002100 */
[----:B------:R-:W1:Y:S01]  /*0040*/  LDCU.64 UR6, c[0x0][0x398] ;  /* 0x00007300ff0677ac */ /* 0x000e620008000a00 */
[----:B0-----:R-:W-:-:S05]  /*0050*/  IMAD R0, R0, UR4, R3 ;  /* 0x0000000400007c24 */ /* 0x001fca000f8e0203 */
[----:B-1----:R-:W-:-:S04]  /*0060*/  ISETP.GE.U32.AND P0, PT, R0, UR6, PT ;  /* 0x0000000600007c0c */ /* 0x002fc8000bf06070 */
[----:B------:R-:W-:-:S13]  /*0070*/  ISETP.GE.U32.AND.EX P0, PT, RZ, UR7, PT, P0 ;  /* 0x00000007ff007c0c */ /* 0x000fda000bf06100 */
[----:B------:R-:W-:Y:S05]  /*0080*/  @P0 EXIT ;  /* 0x000000000000094d */ /* 0x000fea0003800000 */
[----:B------:R-:W0:Y:S01]  /*0090*/  LDCU.128 UR8, c[0x0][0x380] ;  /* 0x00007000ff0877ac */ /* 0x000e220008000c00 */
[----:B------:R-:W-:Y:S01]  /*00a0*/  IMAD.SHL.U32 R6, R0, 0x4, RZ ;  /* 0x0000000400067824 */ /* 0x000fe200078e00ff */
[----:B------:R-:W-:Y:S01]  /*00b0*/  SHF.R.U32.HI R0, RZ, 0x1e, R0 ;  /* 0x0000001eff007819 */ /* 0x000fe20000011600 */
[----:B------:R-:W1:Y:S01]  /*00c0*/  LDCU.64 UR4, c[0x0][0x358] ;  /* 0x00006b00ff0477ac */ /* 0x000e620008000a00 */
[----:B------:R-:W2:Y:S02]  /*00d0*/  LDCU.64 UR6, c[0x0][0x390] ;  /* 0x00007200ff0677ac */ /* 0x000ea40008000a00 */
[C---:B0-----:R-:W-:Y:S02]  /*00e0*/  IADD3 R4, P1, PT, R6.reuse, UR10, RZ ;  /* 0x0000000a06047c10 */ /* 0x041fe4000ff3e0ff */
[----:B------:R-:W-:Y:S02]  /*00f0*/  IADD3 R2, P0, PT, R6, UR8, RZ ;  /* 0x0000000806027c10 */ /* 0x000fe4000ff1e0ff */
[----:B------:R-:W-:-:S02]  /*0100*/  IADD3.X R5, PT, PT, R0, UR11, RZ, P1, !PT ;  /* 0x0000000b00057c10 */ /* 0x000fc40008ffe4ff */
[----:B------:R-:W-:-:S04]  /*0110*/  IADD3.X R3, PT, PT, R0, UR9, RZ, P0, !PT ;  /* 0x0000000900037c10 */ /* 0x000fc800087fe4ff */
[----:B-1----:R-:W3:Y:S04]  /*0120*/  LDG.E R5, desc[UR4][R4.64] ;  /* 0x0000000404057981 */ /* 0x002ee8000c1e1900 */
[----:B------:R-:W3:Y:S01]  /*0130*/  LDG.E R2, desc[UR4][R2.64] ;  /* 0x0000000402027981 */ /* 0x000ee2000c1e1900 */
[----:B--2---:R-:W-:-:S04]  /*0140*/  IADD3 R6, P0, PT, R6, UR6, RZ ;  /* 0x0000000606067c10 */ /* 0x004fc8000ff1e0ff */
[----:B------:R-:W-:Y:S01]  /*0150*/  IADD3.X R7, PT, PT, R0, UR7, RZ, P0, !PT ;  /* 0x0000000700077c10 */ /* 0x000fe200087fe4ff */
[----:B---3--:R-:W-:-:S05]  /*0160*/  IMAD.IADD R9, R2, 0x1, R5 ;  /* 0x0000000102097824 */ /* 0x008fca00078e0205 */
[----:B------:R-:W-:Y:S01]  /*0170*/  STG.E desc[UR4][R6.64], R9 ;  /* 0x0000000906007986 */ /* 0x000fe2000c101904 */
[----:B------:R-:W-:Y:S05]  /*0180*/  EXIT ;  /* 0x000000000000794d */ /* 0x000fea0003800000 */
.L_x_0:
[----:B------:R-:W-:-:S00]  /*0190*/  BRA `(.L_x_0) ;  /* 0xfffffffc00fc7947 */ /* 0x000fc0000383ffff */
[----:B------:R-:W-:-:S00]  /*01a0*/  NOP ;  /* 0x0000000000007918 */ /* 0x000fc00000000000 */
        /* <DEDUP_REMOVED lines=13> */
.L_x_1:


//--------------------- .nv.shared.reserved.0     --------------------------
	.section	.nv.shared.reserved.0,"aw",@nobits
	.weak		__nv_reservedSMEM_offset_0_alias
	.size		__nv_reservedSMEM_offset_0_alias, 0, 64
	.other		__nv_reservedSMEM_offset_0_alias,@"STO_CUDA_RESERVED_SHARED STV_DEFAULT"
__nv_reservedSMEM_offset_0_alias:
	.zero		0
	.zero		64


//--------------------- .nv.constant0._Z8vectFillPiS_S_m --------------------------
	.section	.nv.constant0._Z8vectFillPiS_S_m,"a",@progbits
	.sectionflags	@""
	.align	4
.nv.constant0._Z8vectFillPiS_S_m:
	.zero		928


//--------------------- SYMBOLS --------------------------

	.type		.nv.reservedSmem.offset0,@object
	.size		.nv.reservedSmem.offset0,0x4
